//
// Generated by NVIDIA NVVM Compiler
//
// Compiler Build ID: CL-36424714
// Cuda compilation tools, release 13.0, V13.0.88
// Based on NVVM 20.0.0
//

.version 9.0
.target sm_100
.address_size 64

	// .globl	_Z6squarePiS_

.visible .entry _Z6squarePiS_(
	.param .u64 .ptr .align 1 _Z6squarePiS__param_0,
	.param .u64 .ptr .align 1 _Z6squarePiS__param_1
)
{
	.reg .pred 	%p<2>;
	.reg .b32 	%r<5>;
	.reg .b64 	%rd<8>;

	ld.param.u64 	%rd1, [_Z6squarePiS__param_0];
	ld.param.u64 	%rd2, [_Z6squarePiS__param_1];
	mov.u32 	%r1, %tid.x;
	setp.gt.u32 	%p1, %r1, 95;
	@%p1 bra 	$L__BB0_2;
	cvta.to.global.u64 	%rd3, %rd1;
	cvta.to.global.u64 	%rd4, %rd2;
	mul.wide.u32 	%rd5, %r1, 4;
	add.s64 	%rd6, %rd3, %rd5;
	ld.global.u32 	%r2, [%rd6];
	mul.lo.s32 	%r3, %r2, %r2;
	mul.lo.s32 	%r4, %r3, %r2;
	add.s64 	%rd7, %rd4, %rd5;
	st.global.u32 	[%rd7], %r4;
$L__BB0_2:
	ret;

}


// ===== COMPILED SASS (sm_100) =====

	.target	sm_100

	.elftype	@"ET_EXEC"


//--------------------- .note.nv.tkinfo           --------------------------
	.section	.note.nv.tkinfo,"",@"SHT_NOTE"
	.sectionflags	@"SHF_NOTE_NV_TKINFO"
	.tkinfo
        /*0018*/ 	.word	0x00000002
        /*0030*/ 	.string	""
        /*0030*/ 	.string	"ptxas"
        /*0030*/ 	.string	"Cuda compilation tools, release 13.0, V13.0.88"
        /*0030*/ 	.string	"Build cuda_13.0.r13.0/compiler.36424714_0"
        /*0030*/ 	.string	"-arch sm_100 -m 64 "



//--------------------- .note.nv.cuinfo           --------------------------
	.section	.note.nv.cuinfo,"",@"SHT_NOTE"
	.sectionflags	@"SHF_NOTE_NV_CUINFO"
        /*0018*/ 	.short	0x0002
        /*001a*/ 	.short	0x0064
        /*001c*/ 	.short	0x0082
	.zero		2


//--------------------- .nv.info                  --------------------------
	.section	.nv.info,"",@"SHT_CUDA_INFO"
	.align	4


	//----- nvinfo : EIATTR_REGCOUNT
	.align		4
        /*0000*/ 	.byte	0x04, 0x2f
        /*0002*/ 	.short	(.L_1 - .L_0)
	.align		4
.L_0:
        /*0004*/ 	.word	index@(_Z6squarePiS_)
        /*0008*/ 	.word	0x0000000c


	//----- nvinfo : EIATTR_FRAME_SIZE
	.align		4
.L_1:
        /*000c*/ 	.byte	0x04, 0x11
        /*000e*/ 	.short	(.L_3 - .L_2)
	.align		4
.L_2:
        /*0010*/ 	.word	index@(_Z6squarePiS_)
        /*0014*/ 	.word	0x00000000


	//----- nvinfo : EIATTR_MIN_STACK_SIZE
	.align		4
.L_3:
        /*0018*/ 	.byte	0x04, 0x12
        /*001a*/ 	.short	(.L_5 - .L_4)
	.align		4
.L_4:
        /*001c*/ 	.word	index@(_Z6squarePiS_)
        /*0020*/ 	.word	0x00000000
.L_5:


//--------------------- .nv.compat                --------------------------
	.section	.nv.compat,"",@"SHT_CUDA_COMPAT_INFO"
	.align	4
        /*0000*/ 	.byte	0x02, 0x09, 0x00, 0x00, 0x02, 0x02, 0x01, 0x00, 0x02, 0x05, 0x05, 0x00, 0x03, 0x07, 0x01, 0x01
        /*0010*/ 	.byte	0x02, 0x03, 0x00, 0x00, 0x02, 0x06, 0x01, 0x00, 0x04, 0x0b, 0x08, 0x00, 0x09, 0x00, 0x00, 0x00
        /*0020*/ 	.byte	0x00, 0x00, 0x00, 0x00


//--------------------- .nv.info._Z6squarePiS_    --------------------------
	.section	.nv.info._Z6squarePiS_,"",@"SHT_CUDA_INFO"
	.sectionflags	@""
	.align	4


	//----- nvinfo : EIATTR_CUDA_API_VERSION
	.align		4
        /*0000*/ 	.byte	0x04, 0x37
        /*0002*/ 	.short	(.L_7 - .L_6)
.L_6:
        /*0004*/ 	.word	0x00000082


	//----- nvinfo : EIATTR_KPARAM_INFO
	.align		4
.L_7:
        /*0008*/ 	.byte	0x04, 0x17
        /*000a*/ 	.short	(.L_9 - .L_8)
.L_8:
        /*000c*/ 	.word	0x00000000
        /*0010*/ 	.short	0x0001
        /*0012*/ 	.short	0x0008
        /*0014*/ 	.byte	0x00, 0xf5, 0x21, 0x00


	//----- nvinfo : EIATTR_KPARAM_INFO
	.align		4
.L_9:
        /*0018*/ 	.byte	0x04, 0x17
        /*001a*/ 	.short	(.L_11 - .L_10)
.L_10:
        /*001c*/ 	.word	0x00000000
        /*0020*/ 	.short	0x0000
        /*0022*/ 	.short	0x0000
        /*0024*/ 	.byte	0x00, 0xf5, 0x21, 0x00


	//----- nvinfo : EIATTR_SPARSE_MMA_MASK
	.align		4
.L_11:
        /*0028*/ 	.byte	0x03, 0x50
        /*002a*/ 	.short	0x0000


	//----- nvinfo : EIATTR_MAXREG_COUNT
	.align		4
        /*002c*/ 	.byte	0x03, 0x1b
        /*002e*/ 	.short	0x00ff


	//----- nvinfo : EIATTR_MERCURY_ISA_VERSION
	.align		4
        /*0030*/ 	.byte	0x03, 0x5f
        /*0032*/ 	.short	0x0101


	//----- nvinfo : EIATTR_VRC_CTA_INIT_COUNT
	.align		4
        /*0034*/ 	.byte	0x02, 0x4a
	.zero		1
	.zero		1


	//----- nvinfo : EIATTR_EXIT_INSTR_OFFSETS
	.align		4
        /*0038*/ 	.byte	0x04, 0x1c
        /*003a*/ 	.short	(.L_13 - .L_12)


	//   ....[0]....
.L_12:
        /*003c*/ 	.word	0x00000030


	//   ....[1]....
        /*0040*/ 	.word	0x000000d0


	//----- nvinfo : EIATTR_CBANK_PARAM_SIZE
	.align		4
.L_13:
        /*0044*/ 	.byte	0x03, 0x19
        /*0046*/ 	.short	0x0010


	//----- nvinfo : EIATTR_PARAM_CBANK
	.align		4
        /*0048*/ 	.byte	0x04, 0x0a
        /*004a*/ 	.short	(.L_15 - .L_14)
	.align		4
.L_14:
        /*004c*/ 	.word	index@(.nv.constant0._Z6squarePiS_)
        /*0050*/ 	.short	0x0380
        /*0052*/ 	.short	0x0010


	//----- nvinfo : EIATTR_SW_WAR
	.align		4
.L_15:
        /*0054*/ 	.byte	0x04, 0x36
        /*0056*/ 	.short	(.L_17 - .L_16)
.L_16:
        /*0058*/ 	.word	0x00000008
.L_17:


//--------------------- .nv.callgraph             --------------------------
	.section	.nv.callgraph,"",@"SHT_CUDA_CALLGRAPH"
	.align	4
	.sectionentsize	8
	.align		4
        /*0000*/ 	.word	0x00000000
	.align		4
        /*0004*/ 	.word	0xffffffff
	.align		4
        /*0008*/ 	.word	0x00000000
	.align		4
        /*000c*/ 	.word	0xfffffffe
	.align		4
        /*0010*/ 	.word	0x00000000
	.align		4
        /*0014*/ 	.word	0xfffffffd
	.align		4
        /*0018*/ 	.word	0x00000000
	.align		4
        /*001c*/ 	.word	0xfffffffc


//--------------------- .text._Z6squarePiS_       --------------------------
	.section	.text._Z6squarePiS_,"ax",@progbits
	.align	128
        .global         _Z6squarePiS_
        .type           _Z6squarePiS_,@function
        .size           _Z6squarePiS_,(.L_x_1 - _Z6squarePiS_)
        .other          _Z6squarePiS_,@"STO_CUDA_ENTRY STV_DEFAULT"
_Z6squarePiS_:
.text._Z6squarePiS_:
[----:B------:R-:W-:Y:S01]  /*0000*/  LDC R1, c[0x0][0x37c] ;  /* 0x0000df00ff017b82 */ /* 0x000fe20000000800 */
[----:B------:R-:W0:Y:S02]  /*0010*/  S2R R9, SR_TID.X ;  /* 0x0000000000097919 */ /* 0x000e240000002100 */
[----:B0-----:R-:W-:-:S13]  /*0020*/  ISETP.GT.U32.AND P0, PT, R9, 0x5f, PT ;  /* 0x0000005f0900780c */ /* 0x001fda0003f04070 */
[----:B------:R-:W-:Y:S05]  /*0030*/  @P0 EXIT ;  /* 0x000000000000094d */ /* 0x000fea0003800000 */
[----:B------:R-:W0:Y:S01]  /*0040*/  LDC.64 R2, c[0x0][0x380] ;  /* 0x0000e000ff027b82 */ /* 0x000e220000000a00 */
[----:B------:R-:W1:Y:S07]  /*0050*/  LDCU.64 UR4, c[0x0][0x358] ;  /* 0x00006b00ff0477ac */ /* 0x000e6e0008000a00 */
[----:B------:R-:W2:Y:S01]  /*0060*/  LDC.64 R4, c[0x0][0x388] ;  /* 0x0000e200ff047b82 */ /* 0x000ea20000000a00 */
[----:B0-----:R-:W-:-:S06]  /*0070*/  IMAD.WIDE.U32 R2, R9, 0x4, R2 ;  /* 0x0000000409027825 */ /* 0x001fcc00078e0002 */
[----:B-1----:R-:W3:Y:S01]  /*0080*/  LDG.E R2, desc[UR4][R2.64] ;  /* 0x0000000402027981 */ /* 0x002ee2000c1e1900 */
[----:B--2---:R-:W-:-:S04]  /*0090*/  IMAD.WIDE.U32 R4, R9, 0x4, R4 ;  /* 0x0000000409047825 */ /* 0x004fc800078e0004 */
[----:B---3--:R-:W-:-:S04]  /*00a0*/  IMAD R7, R2, R2, RZ ;  /* 0x0000000202077224 */ /* 0x008fc800078e02ff */
[----:B------:R-:W-:-:S05]  /*00b0*/  IMAD R7, R2, R7, RZ ;  /* 0x0000000702077224 */ /* 0x000fca00078e02ff */
[----:B------:R-:W-:Y:S01]  /*00c0*/  STG.E desc[UR4][R4.64], R7 ;  /* 0x0000000704007986 */ /* 0x000fe2000c101904 */
[----:B------:R-:W-:Y:S05]  /*00d0*/  EXIT ;  /* 0x000000000000794d */ /* 0x000fea0003800000 */
.L_x_0:
[----:B------:R-:W-:-:S00]  /*00e0*/  BRA `(.L_x_0) ;  /* 0xfffffffc00fc7947 */ /* 0x000fc0000383ffff */
[----:B------:R-:W-:-:S00]  /*00f0*/  NOP ;  /* 0x0000000000007918 */ /* 0x000fc00000000000 */
        /* <DEDUP_REMOVED lines=8> */
.L_x_1:


//--------------------- .nv.shared.reserved.0     --------------------------
	.section	.nv.shared.reserved.0,"aw",@nobits
	.weak		__nv_reservedSMEM_offset_0_alias
	.size		__nv_reservedSMEM_offset_0_alias, 0, 64
	.other		__nv_reservedSMEM_offset_0_alias,@"STO_CUDA_RESERVED_SHARED STV_DEFAULT"
__nv_reservedSMEM_offset_0_alias:
	.zero		0
	.zero		64


//--------------------- .nv.constant0._Z6squarePiS_ --------------------------
	.section	.nv.constant0._Z6squarePiS_,"a",@progbits
	.sectionflags	@""
	.align	4
.nv.constant0._Z6squarePiS_:
	.zero		912


//--------------------- SYMBOLS --------------------------

	.type		.nv.reservedSmem.offset0,@object
	.size		.nv.reservedSmem.offset0,0x4
